//
// Generated by NVIDIA NVVM Compiler
//
// Compiler Build ID: CL-36424714
// Cuda compilation tools, release 13.0, V13.0.88
// Based on NVVM 20.0.0
//

.version 9.0
.target sm_100
.address_size 64

	// .globl	_Z11arithmeticsi
.const .align 4 .u32 Dvalue = 10;
.const .align 4 .u32 Dvalue_ = 20;

.visible .entry _Z11arithmeticsi(
	.param .u32 _Z11arithmeticsi_param_0
)
{
	.reg .pred 	%p<15>;
	.reg .b32 	%r<2>;

	ld.param.u32 	%r1, [_Z11arithmeticsi_param_0];
	setp.gt.s32 	%p1, %r1, 5;
	@%p1 bra 	$L__BB0_9;
	setp.gt.s32 	%p9, %r1, 2;
	@%p9 bra 	$L__BB0_5;
	setp.eq.s32 	%p13, %r1, 1;
	@%p13 bra 	$L__BB0_18;
	setp.eq.s32 	%p14, %r1, 2;
	@%p14 bra 	$L__BB0_4;
	bra.uni 	$L__BB0_25;
$L__BB0_4:
	trap;
$L__BB0_5:
	setp.eq.s32 	%p10, %r1, 3;
	@%p10 bra 	$L__BB0_19;
	setp.eq.s32 	%p11, %r1, 4;
	@%p11 bra 	$L__BB0_20;
	setp.eq.s32 	%p12, %r1, 5;
	@%p12 bra 	$L__BB0_8;
	bra.uni 	$L__BB0_25;
$L__BB0_8:
	trap;
$L__BB0_9:
	setp.gt.s32 	%p2, %r1, 8;
	@%p2 bra 	$L__BB0_14;
	setp.eq.s32 	%p6, %r1, 6;
	@%p6 bra 	$L__BB0_21;
	setp.eq.s32 	%p7, %r1, 7;
	@%p7 bra 	$L__BB0_22;
	setp.eq.s32 	%p8, %r1, 8;
	@%p8 bra 	$L__BB0_13;
	bra.uni 	$L__BB0_25;
$L__BB0_13:
	trap;
$L__BB0_14:
	setp.eq.s32 	%p3, %r1, 9;
	@%p3 bra 	$L__BB0_23;
	setp.eq.s32 	%p4, %r1, 10;
	@%p4 bra 	$L__BB0_24;
	setp.eq.s32 	%p5, %r1, 11;
	@%p5 bra 	$L__BB0_17;
	bra.uni 	$L__BB0_25;
$L__BB0_17:
	trap;
$L__BB0_18:
	trap;
$L__BB0_19:
	trap;
$L__BB0_20:
	trap;
$L__BB0_21:
	trap;
$L__BB0_22:
	trap;
$L__BB0_23:
	trap;
$L__BB0_24:
	trap;
$L__BB0_25:
	ret;

}
	// .globl	_Z16checkMemorySpacev
.visible .entry _Z16checkMemorySpacev()
{


	ret;

}


// ===== COMPILED SASS (sm_100) =====

	.target	sm_100

	.elftype	@"ET_EXEC"


//--------------------- .note.nv.tkinfo           --------------------------
	.section	.note.nv.tkinfo,"",@"SHT_NOTE"
	.sectionflags	@"SHF_NOTE_NV_TKINFO"
	.tkinfo
        /*0018*/ 	.word	0x00000002
        /*0030*/ 	.string	""
        /*0030*/ 	.string	"ptxas"
        /*0030*/ 	.string	"Cuda compilation tools, release 13.0, V13.0.88"
        /*0030*/ 	.string	"Build cuda_13.0.r13.0/compiler.36424714_0"
        /*0030*/ 	.string	"-arch sm_100 -m 64 "



//--------------------- .note.nv.cuinfo           --------------------------
	.section	.note.nv.cuinfo,"",@"SHT_NOTE"
	.sectionflags	@"SHF_NOTE_NV_CUINFO"
        /*0018*/ 	.short	0x0002
        /*001a*/ 	.short	0x0064
        /*001c*/ 	.short	0x0082
	.zero		2


//--------------------- .nv.info                  --------------------------
	.section	.nv.info,"",@"SHT_CUDA_INFO"
	.align	4


	//----- nvinfo : EIATTR_REGCOUNT
	.align		4
        /*0000*/ 	.byte	0x04, 0x2f
        /*0002*/ 	.short	(.L_3 - .L_2)
	.align		4
.L_2:
        /*0004*/ 	.word	index@(_Z11arithmeticsi)
        /*0008*/ 	.word	0x00000007


	//----- nvinfo : EIATTR_FRAME_SIZE
	.align		4
.L_3:
        /*000c*/ 	.byte	0x04, 0x11
        /*000e*/ 	.short	(.L_5 - .L_4)
	.align		4
.L_4:
        /*0010*/ 	.word	index@(_Z11arithmeticsi)
        /*0014*/ 	.word	0x00000000


	//----- nvinfo : EIATTR_REGCOUNT
	.align		4
.L_5:
        /*0018*/ 	.byte	0x04, 0x2f
        /*001a*/ 	.short	(.L_7 - .L_6)
	.align		4
.L_6:
        /*001c*/ 	.word	index@(_Z16checkMemorySpacev)
        /*0020*/ 	.word	0x00000004


	//----- nvinfo : EIATTR_FRAME_SIZE
	.align		4
.L_7:
        /*0024*/ 	.byte	0x04, 0x11
        /*0026*/ 	.short	(.L_9 - .L_8)
	.align		4
.L_8:
        /*0028*/ 	.word	index@(_Z16checkMemorySpacev)
        /*002c*/ 	.word	0x00000000


	//----- nvinfo : EIATTR_MIN_STACK_SIZE
	.align		4
.L_9:
        /*0030*/ 	.byte	0x04, 0x12
        /*0032*/ 	.short	(.L_11 - .L_10)
	.align		4
.L_10:
        /*0034*/ 	.word	index@(_Z16checkMemorySpacev)
        /*0038*/ 	.word	0x00000000


	//----- nvinfo : EIATTR_MIN_STACK_SIZE
	.align		4
.L_11:
        /*003c*/ 	.byte	0x04, 0x12
        /*003e*/ 	.short	(.L_13 - .L_12)
	.align		4
.L_12:
        /*0040*/ 	.word	index@(_Z11arithmeticsi)
        /*0044*/ 	.word	0x00000000
.L_13:


//--------------------- .nv.compat                --------------------------
	.section	.nv.compat,"",@"SHT_CUDA_COMPAT_INFO"
	.align	4
        /*0000*/ 	.byte	0x02, 0x09, 0x00, 0x00, 0x02, 0x02, 0x01, 0x00, 0x02, 0x05, 0x05, 0x00, 0x03, 0x07, 0x01, 0x01
        /*0010*/ 	.byte	0x02, 0x03, 0x00, 0x00, 0x02, 0x06, 0x01, 0x00, 0x04, 0x0b, 0x08, 0x00, 0x09, 0x00, 0x00, 0x00
        /*0020*/ 	.byte	0x00, 0x00, 0x00, 0x00


//--------------------- .nv.info._Z16checkMemorySpacev --------------------------
	.section	.nv.info._Z16checkMemorySpacev,"",@"SHT_CUDA_INFO"
	.sectionflags	@""
	.align	4


	//----- nvinfo : EIATTR_CUDA_API_VERSION
	.align		4
        /*0000*/ 	.byte	0x04, 0x37
        /*0002*/ 	.short	(.L_15 - .L_14)
.L_14:
        /*0004*/ 	.word	0x00000082


	//----- nvinfo : EIATTR_SPARSE_MMA_MASK
	.align		4
.L_15:
        /*0008*/ 	.byte	0x03, 0x50
        /*000a*/ 	.short	0x0000


	//----- nvinfo : EIATTR_MAXREG_COUNT
	.align		4
        /*000c*/ 	.byte	0x03, 0x1b
        /*000e*/ 	.short	0x00ff


	//----- nvinfo : EIATTR_MERCURY_ISA_VERSION
	.align		4
        /*0010*/ 	.byte	0x03, 0x5f
        /*0012*/ 	.short	0x0101


	//----- nvinfo : EIATTR_VRC_CTA_INIT_COUNT
	.align		4
        /*0014*/ 	.byte	0x02, 0x4a
	.zero		1
	.zero		1


	//----- nvinfo : EIATTR_EXIT_INSTR_OFFSETS
	.align		4
        /*0018*/ 	.byte	0x04, 0x1c
        /*001a*/ 	.short	(.L_17 - .L_16)


	//   ....[0]....
.L_16:
        /*001c*/ 	.word	0x00000010


	//----- nvinfo : EIATTR_SW_WAR
	.align		4
.L_17:
        /*0020*/ 	.byte	0x04, 0x36
        /*0022*/ 	.short	(.L_19 - .L_18)
.L_18:
        /*0024*/ 	.word	0x00000008
.L_19:


//--------------------- .nv.info._Z11arithmeticsi --------------------------
	.section	.nv.info._Z11arithmeticsi,"",@"SHT_CUDA_INFO"
	.sectionflags	@""
	.align	4


	//----- nvinfo : EIATTR_CUDA_API_VERSION
	.align		4
        /*0000*/ 	.byte	0x04, 0x37
        /*0002*/ 	.short	(.L_21 - .L_20)
.L_20:
        /*0004*/ 	.word	0x00000082


	//----- nvinfo : EIATTR_KPARAM_INFO
	.align		4
.L_21:
        /*0008*/ 	.byte	0x04, 0x17
        /*000a*/ 	.short	(.L_23 - .L_22)
.L_22:
        /*000c*/ 	.word	0x00000000
        /*0010*/ 	.short	0x0000
        /*0012*/ 	.short	0x0000
        /*0014*/ 	.byte	0x00, 0xf0, 0x11, 0x00


	//----- nvinfo : EIATTR_SPARSE_MMA_MASK
	.align		4
.L_23:
        /*0018*/ 	.byte	0x03, 0x50
        /*001a*/ 	.short	0x0000


	//----- nvinfo : EIATTR_MAXREG_COUNT
	.align		4
        /*001c*/ 	.byte	0x03, 0x1b
        /*001e*/ 	.short	0x00ff


	//----- nvinfo : EIATTR_MERCURY_ISA_VERSION
	.align		4
        /*0020*/ 	.byte	0x03, 0x5f
        /*0022*/ 	.short	0x0101


	//----- nvinfo : EIATTR_VRC_CTA_INIT_COUNT
	.align		4
        /*0024*/ 	.byte	0x02, 0x4a
	.zero		1
	.zero		1


	//----- nvinfo : EIATTR_EXIT_INSTR_OFFSETS
	.align		4
        /*0028*/ 	.byte	0x04, 0x1c
        /*002a*/ 	.short	(.L_25 - .L_24)


	//   ....[0]....
.L_24:
        /*002c*/ 	.word	0x000002b0


	//----- nvinfo : EIATTR_INDIRECT_BRANCH_TARGETS
	.align		4
.L_25:
        /*0030*/ 	.byte	0x04, 0x34
        /*0032*/ 	.short	(.L_27 - .L_26)


	//   ....[0]....
.L_26:
        /*0034*/ 	.word	.L_x_5@srel
        /*0038*/ 	.short	0x0
        /*003a*/ 	.short	0x0
        /*003c*/ 	.word	0x3
        /*0040*/ 	.word	.L_x_6@srel
        /*0044*/ 	.word	.L_x_7@srel
        /*0048*/ 	.word	.L_x_8@srel


	//   ....[1]....
        /*004c*/ 	.word	.L_x_9@srel
        /*0050*/ 	.short	0x0
        /*0052*/ 	.short	0x0
        /*0054*/ 	.word	0x4
        /*0058*/ 	.word	.L_x_10@srel
        /*005c*/ 	.word	.L_x_11@srel
        /*0060*/ 	.word	.L_x_12@srel
        /*0064*/ 	.word	.L_x_8@srel


	//   ....[2]....
        /* <DEDUP_REMOVED lines=8> */


	//   ....[3]....
        /* <DEDUP_REMOVED lines=8> */


	//----- nvinfo : EIATTR_CBANK_PARAM_SIZE
	.align		4
.L_27:
        /*00a0*/ 	.byte	0x03, 0x19
        /*00a2*/ 	.short	0x0004


	//----- nvinfo : EIATTR_PARAM_CBANK
	.align		4
        /*00a4*/ 	.byte	0x04, 0x0a
        /*00a6*/ 	.short	(.L_29 - .L_28)
	.align		4
.L_28:
        /*00a8*/ 	.word	index@(.nv.constant0._Z11arithmeticsi)
        /*00ac*/ 	.short	0x0380
        /*00ae*/ 	.short	0x0004


	//----- nvinfo : EIATTR_SW_WAR
	.align		4
.L_29:
        /*00b0*/ 	.byte	0x04, 0x36
        /*00b2*/ 	.short	(.L_31 - .L_30)
.L_30:
        /*00b4*/ 	.word	0x00000008
.L_31:


//--------------------- .nv.callgraph             --------------------------
	.section	.nv.callgraph,"",@"SHT_CUDA_CALLGRAPH"
	.align	4
	.sectionentsize	8
	.align		4
        /*0000*/ 	.word	0x00000000
	.align		4
        /*0004*/ 	.word	0xffffffff
	.align		4
        /*0008*/ 	.word	0x00000000
	.align		4
        /*000c*/ 	.word	0xfffffffe
	.align		4
        /*0010*/ 	.word	0x00000000
	.align		4
        /*0014*/ 	.word	0xfffffffd
	.align		4
        /*0018*/ 	.word	0x00000000
	.align		4
        /*001c*/ 	.word	0xfffffffc


//--------------------- .nv.constant3             --------------------------
	.section	.nv.constant3,"a",@progbits
	.align	4
.nv.constant3:
	.type		Dvalue,@object
	.size		Dvalue,(Dvalue_ - Dvalue)
Dvalue:
        /*0000*/ 	.byte	0x0a, 0x00, 0x00, 0x00
	.type		Dvalue_,@object
	.size		Dvalue_,(.L_1 - Dvalue_)
Dvalue_:
        /*0004*/ 	.byte	0x14, 0x00, 0x00, 0x00
.L_1:


//--------------------- .nv.constant2._Z11arithmeticsi --------------------------
	.section	.nv.constant2._Z11arithmeticsi,"a",@progbits
	.sectionflags	@""
	.align	4
.nv.constant2._Z11arithmeticsi:
        /*0000*/ 	.byte	0xd0, 0x00, 0x00, 0x00, 0xc0, 0x00, 0x00, 0x00, 0xb0, 0x02, 0x00, 0x00, 0x50, 0x01, 0x00, 0x00
        /*0010*/ 	.byte	0x60, 0x01, 0x00, 0x00, 0x40, 0x01, 0x00, 0x00, 0xb0, 0x02, 0x00, 0x00, 0x00, 0x02, 0x00, 0x00
        /*0020*/ 	.byte	0x10, 0x02, 0x00, 0x00, 0xf0, 0x01, 0x00, 0x00, 0xb0, 0x02, 0x00, 0x00, 0x90, 0x02, 0x00, 0x00
        /*0030*/ 	.byte	0xa0, 0x02, 0x00, 0x00, 0x80, 0x02, 0x00, 0x00, 0xb0, 0x02, 0x00, 0x00


//--------------------- .text._Z16checkMemorySpacev --------------------------
	.section	.text._Z16checkMemorySpacev,"ax",@progbits
	.align	128
        .global         _Z16checkMemorySpacev
        .type           _Z16checkMemorySpacev,@function
        .size           _Z16checkMemorySpacev,(.L_x_24 - _Z16checkMemorySpacev)
        .other          _Z16checkMemorySpacev,@"STO_CUDA_ENTRY STV_DEFAULT"
_Z16checkMemorySpacev:
.text._Z16checkMemorySpacev:
[----:B------:R-:W-:Y:S01]  /*0000*/  LDC R1, c[0x0][0x37c] ;  /* 0x0000df00ff017b82 */ /* 0x000fe20000000800 */
[----:B------:R-:W-:Y:S05]  /*0010*/  EXIT ;  /* 0x000000000000794d */ /* 0x000fea0003800000 */
.L_x_0:
[----:B------:R-:W-:-:S00]  /*0020*/  BRA `(.L_x_0) ;  /* 0xfffffffc00fc7947 */ /* 0x000fc0000383ffff */
[----:B------:R-:W-:-:S00]  /*0030*/  NOP ;  /* 0x0000000000007918 */ /* 0x000fc00000000000 */
        /* <DEDUP_REMOVED lines=12> */
.L_x_24:


//--------------------- .text._Z11arithmeticsi    --------------------------
	.section	.text._Z11arithmeticsi,"ax",@progbits
	.align	128
        .global         _Z11arithmeticsi
        .type           _Z11arithmeticsi,@function
        .size           _Z11arithmeticsi,(.L_x_25 - _Z11arithmeticsi)
        .other          _Z11arithmeticsi,@"STO_CUDA_ENTRY STV_DEFAULT"
_Z11arithmeticsi:
.text._Z11arithmeticsi:
[----:B------:R-:W-:Y:S08]  /*0000*/  LDC R1, c[0x0][0x37c] ;  /* 0x0000df00ff017b82 */ /* 0x000ff00000000800 */
[----:B------:R-:W0:Y:S02]  /*0010*/  LDC R4, c[0x0][0x380] ;  /* 0x0000e000ff047b82 */ /* 0x000e240000000800 */
[----:B0-----:R-:W-:-:S13]  /*0020*/  ISETP.GT.AND P0, PT, R4, 0x5, PT ;  /* 0x000000050400780c */ /* 0x001fda0003f04270 */
[----:B------:R-:W-:Y:S05]  /*0030*/  @P0 BRA `(.L_x_1) ;  /* 0x00000000004c0947 */ /* 0x000fea0003800000 */
[----:B------:R-:W-:-:S13]  /*0040*/  ISETP.GT.AND P0, PT, R4, 0x2, PT ;  /* 0x000000020400780c */ /* 0x000fda0003f04270 */
[----:B------:R-:W-:Y:S05]  /*0050*/  @P0 BRA `(.L_x_2) ;  /* 0x0000000000200947 */ /* 0x000fea0003800000 */
[----:B------:R-:W-:-:S05]  /*0060*/  VIADD R0, R4, 0xffffffff ;  /* 0xffffffff04007836 */ /* 0x000fca0000000000 */
[----:B------:R-:W-:-:S05]  /*0070*/  VIMNMX.U32 R0, PT, PT, R0, 0x2, PT ;  /* 0x0000000200007848 */ /* 0x000fca0003fe0000 */
[----:B------:R-:W-:-:S04]  /*0080*/  IMAD.SHL.U32 R0, R0, 0x4, RZ ;  /* 0x0000000400007824 */ /* 0x000fc800078e00ff */
[----:B------:R-:W0:Y:S02]  /*0090*/  LDC R2, c[0x2][R0] ;  /* 0x0080000000027b82 */ /* 0x000e240000000800 */
[----:B0-----:R-:W-:-:S04]  /*00a0*/  SHF.R.S32.HI R3, RZ, 0x1f, R2 ;  /* 0x0000001fff037819 */ /* 0x001fc80000011402 */
.L_x_5:
[----:B------:R-:W-:Y:S05]  /*00b0*/  BRX R2 -0xc0                        (*"BRANCH_TARGETS .L_x_6,.L_x_7,.L_x_8"*) ;  /* 0xfffffffc02d07949 */ /* 0x000fea000383ffff */
.L_x_7:
[----:B------:R-:W-:Y:S05]  /*00c0*/  BPT.TRAP 0x1 ;  /* 0x000000040000795c */ /* 0x000fea0000300000 */
.L_x_6:
[----:B------:R-:W-:Y:S05]  /*00d0*/  BPT.TRAP 0x1 ;  /* 0x000000040000795c */ /* 0x000fea0000300000 */
.L_x_2:
[----:B------:R-:W-:-:S05]  /*00e0*/  IMAD.MOV.U32 R3, RZ, RZ, -0x3 ;  /* 0xfffffffdff037424 */ /* 0x000fca00078e00ff */
[----:B------:R-:W-:-:S05]  /*00f0*/  VIADDMNMX.U32 R0, R4, R3, 0x3, PT ;  /* 0x0000000304007446 */ /* 0x000fca0003800003 */
[----:B------:R-:W-:-:S04]  /*0100*/  IMAD.SHL.U32 R0, R0, 0x4, RZ ;  /* 0x0000000400007824 */ /* 0x000fc800078e00ff */
[----:B------:R-:W0:Y:S02]  /*0110*/  LDC R2, c[0x2][R0+0xc] ;  /* 0x0080030000027b82 */ /* 0x000e240000000800 */
[----:B0-----:R-:W-:-:S04]  /*0120*/  SHF.R.S32.HI R3, RZ, 0x1f, R2 ;  /* 0x0000001fff037819 */ /* 0x001fc80000011402 */
.L_x_9:
[----:B------:R-:W-:Y:S05]  /*0130*/  BRX R2 -0x140                       (*"BRANCH_TARGETS .L_x_10,.L_x_11,.L_x_12,.L_x_8"*) ;  /* 0xfffffffc02b07949 */ /* 0x000fea000383ffff */
.L_x_12:
[----:B------:R-:W-:Y:S05]  /*0140*/  BPT.TRAP 0x1 ;  /* 0x000000040000795c */ /* 0x000fea0000300000 */
.L_x_10:
[----:B------:R-:W-:Y:S05]  /*0150*/  BPT.TRAP 0x1 ;  /* 0x000000040000795c */ /* 0x000fea0000300000 */
.L_x_11:
[----:B------:R-:W-:Y:S05]  /*0160*/  BPT.TRAP 0x1 ;  /* 0x000000040000795c */ /* 0x000fea0000300000 */
.L_x_1:
[----:B------:R-:W-:-:S13]  /*0170*/  ISETP.GT.AND P0, PT, R4, 0x8, PT ;  /* 0x000000080400780c */ /* 0x000fda0003f04270 */
[----:B------:R-:W-:Y:S05]  /*0180*/  @P0 BRA `(.L_x_3) ;  /* 0x0000000000240947 */ /* 0x000fea0003800000 */
[----:B------:R-:W-:-:S05]  /*0190*/  VIADD R0, R4, 0xfffffffa ;  /* 0xfffffffa04007836 */ /* 0x000fca0000000000 */
[----:B------:R-:W-:-:S05]  /*01a0*/  VIMNMX.U32 R0, PT, PT, R0, 0x3, PT ;  /* 0x0000000300007848 */ /* 0x000fca0003fe0000 */
[----:B------:R-:W-:-:S04]  /*01b0*/  IMAD.SHL.U32 R0, R0, 0x4, RZ ;  /* 0x0000000400007824 */ /* 0x000fc800078e00ff */
[----:B------:R-:W0:Y:S02]  /*01c0*/  LDC R2, c[0x2][R0+0x1c] ;  /* 0x0080070000027b82 */ /* 0x000e240000000800 */
[----:B0-----:R-:W-:-:S04]  /*01d0*/  SHF.R.S32.HI R3, RZ, 0x1f, R2 ;  /* 0x0000001fff037819 */ /* 0x001fc80000011402 */
.L_x_14:
[----:B------:R-:W-:Y:S05]  /*01e0*/  BRX R2 -0x1f0                       (*"BRANCH_TARGETS .L_x_15,.L_x_16,.L_x_17,.L_x_8"*) ;  /* 0xfffffffc02847949 */ /* 0x000fea000383ffff */
.L_x_17:
[----:B------:R-:W-:Y:S05]  /*01f0*/  BPT.TRAP 0x1 ;  /* 0x000000040000795c */ /* 0x000fea0000300000 */
.L_x_15:
[----:B------:R-:W-:Y:S05]  /*0200*/  BPT.TRAP 0x1 ;  /* 0x000000040000795c */ /* 0x000fea0000300000 */
.L_x_16:
[----:B------:R-:W-:Y:S05]  /*0210*/  BPT.TRAP 0x1 ;  /* 0x000000040000795c */ /* 0x000fea0000300000 */
.L_x_3:
[----:B------:R-:W-:-:S05]  /*0220*/  IMAD.MOV.U32 R3, RZ, RZ, -0x9 ;  /* 0xfffffff7ff037424 */ /* 0x000fca00078e00ff */
[----:B------:R-:W-:-:S05]  /*0230*/  VIADDMNMX.U32 R0, R4, R3, 0x3, PT ;  /* 0x0000000304007446 */ /* 0x000fca0003800003 */
[----:B------:R-:W-:-:S04]  /*0240*/  IMAD.SHL.U32 R0, R0, 0x4, RZ ;  /* 0x0000000400007824 */ /* 0x000fc800078e00ff */
[----:B------:R-:W0:Y:S02]  /*0250*/  LDC R2, c[0x2][R0+0x2c] ;  /* 0x00800b0000027b82 */ /* 0x000e240000000800 */
[----:B0-----:R-:W-:-:S04]  /*0260*/  SHF.R.S32.HI R3, RZ, 0x1f, R2 ;  /* 0x0000001fff037819 */ /* 0x001fc80000011402 */
.L_x_19:
[----:B------:R-:W-:Y:S05]  /*0270*/  BRX R2 -0x280                       (*"BRANCH_TARGETS .L_x_20,.L_x_21,.L_x_22,.L_x_8"*) ;  /* 0xfffffffc02607949 */ /* 0x000fea000383ffff */
.L_x_22:
[----:B------:R-:W-:Y:S05]  /*0280*/  BPT.TRAP 0x1 ;  /* 0x000000040000795c */ /* 0x000fea0000300000 */
.L_x_20:
[----:B------:R-:W-:Y:S05]  /*0290*/  BPT.TRAP 0x1 ;  /* 0x000000040000795c */ /* 0x000fea0000300000 */
.L_x_21:
[----:B------:R-:W-:Y:S05]  /*02a0*/  BPT.TRAP 0x1 ;  /* 0x000000040000795c */ /* 0x000fea0000300000 */
.L_x_8:
[----:B------:R-:W-:Y:S05]  /*02b0*/  EXIT ;  /* 0x000000000000794d */ /* 0x000fea0003800000 */
.L_x_4:
        /* <DEDUP_REMOVED lines=12> */
.L_x_25:


//--------------------- .nv.shared.reserved.0     --------------------------
	.section	.nv.shared.reserved.0,"aw",@nobits
	.weak		__nv_reservedSMEM_offset_0_alias
	.size		__nv_reservedSMEM_offset_0_alias, 0, 64
	.other		__nv_reservedSMEM_offset_0_alias,@"STO_CUDA_RESERVED_SHARED STV_DEFAULT"
__nv_reservedSMEM_offset_0_alias:
	.zero		0
	.zero		64


//--------------------- .nv.constant0._Z16checkMemorySpacev --------------------------
	.section	.nv.constant0._Z16checkMemorySpacev,"a",@progbits
	.sectionflags	@""
	.align	4
.nv.constant0._Z16checkMemorySpacev:
	.zero		896


//--------------------- .nv.constant0._Z11arithmeticsi --------------------------
	.section	.nv.constant0._Z11arithmeticsi,"a",@progbits
	.sectionflags	@""
	.align	4
.nv.constant0._Z11arithmeticsi:
	.zero		900


//--------------------- SYMBOLS --------------------------

	.type		.nv.reservedSmem.offset0,@object
	.size		.nv.reservedSmem.offset0,0x4
